	.headerflags	@"EF_CUDA_TEXMODE_UNIFIED EF_CUDA_64BIT_ADDRESS EF_CUDA_ACCELERATORS EF_CUDA_SM90 EF_CUDA_VIRTUAL_SM(EF_CUDA_SM90)"
	.elftype	@"ET_EXEC"


//--------------------- .nv.info                  --------------------------
	.section	.nv.info,"",@"SHT_CUDA_INFO"
	.align	4


	//----- nvinfo : EIATTR_REGCOUNT
	.align		4
        /*0000*/ 	.byte	0x04, 0x2f
        /*0002*/ 	.short	(.L_3 - .L_2)
	.align		4
.L_2:
        /*0004*/ 	.word	index@(triton_poi_fused__native_batch_norm_legit_no_training_add_26)
        /*0008*/ 	.word	0x00000016


	//----- nvinfo : EIATTR_MIN_STACK_SIZE
	.align		4
.L_3:
        /*000c*/ 	.byte	0x04, 0x12
        /*000e*/ 	.short	(.L_5 - .L_4)
	.align		4
.L_4:
        /*0010*/ 	.word	index@(triton_poi_fused__native_batch_norm_legit_no_training_add_26)
        /*0014*/ 	.word	0x00000000


	//----- nvinfo : EIATTR_FRAME_SIZE
	.align		4
.L_5:
        /*0018*/ 	.byte	0x04, 0x11
        /*001a*/ 	.short	(.L_7 - .L_6)
	.align		4
.L_6:
        /*001c*/ 	.word	index@(triton_poi_fused__native_batch_norm_legit_no_training_add_26)
        /*0020*/ 	.word	0x00000000


	//----- nvinfo : EIATTR_MIN_STACK_SIZE
	.align		4
.L_7:
        /*0024*/ 	.byte	0x04, 0x12
        /*0026*/ 	.short	(.L_9 - .L_8)
	.align		4
.L_8:
        /*0028*/ 	.word	index@(triton_poi_fused__native_batch_norm_legit_no_training_add_26)
        /*002c*/ 	.word	0x00000000
.L_9:


//--------------------- .nv.info.triton_poi_fused__native_batch_norm_legit_no_training_add_26 --------------------------
	.section	.nv.info.triton_poi_fused__native_batch_norm_legit_no_training_add_26,"",@"SHT_CUDA_INFO"
	.sectionflags	@""
	.align	4


	//----- nvinfo : EIATTR_CUDA_API_VERSION
	.align		4
        /*0000*/ 	.byte	0x04, 0x37
        /*0002*/ 	.short	(.L_11 - .L_10)
.L_10:
        /*0004*/ 	.word	0x0000007c


	//----- nvinfo : EIATTR_KPARAM_INFO
	.align		4
.L_11:
        /*0008*/ 	.byte	0x04, 0x17
        /*000a*/ 	.short	(.L_13 - .L_12)
.L_12:
        /*000c*/ 	.word	0x00000000
        /*0010*/ 	.short	0x0007
        /*0012*/ 	.short	0x0038
        /*0014*/ 	.byte	0x00, 0xf0, 0x11, 0x00


	//----- nvinfo : EIATTR_KPARAM_INFO
	.align		4
.L_13:
        /*0018*/ 	.byte	0x04, 0x17
        /*001a*/ 	.short	(.L_15 - .L_14)
.L_14:
        /*001c*/ 	.word	0x00000000
        /*0020*/ 	.short	0x0006
        /*0022*/ 	.short	0x0030
        /*0024*/ 	.byte	0x00, 0xf4, 0x21, 0x00


	//----- nvinfo : EIATTR_KPARAM_INFO
	.align		4
.L_15:
        /*0028*/ 	.byte	0x04, 0x17
        /*002a*/ 	.short	(.L_17 - .L_16)
.L_16:
        /*002c*/ 	.word	0x00000000
        /*0030*/ 	.short	0x0005
        /*0032*/ 	.short	0x0028
        /*0034*/ 	.byte	0x00, 0xf4, 0x21, 0x00


	//----- nvinfo : EIATTR_KPARAM_INFO
	.align		4
.L_17:
        /*0038*/ 	.byte	0x04, 0x17
        /*003a*/ 	.short	(.L_19 - .L_18)
.L_18:
        /*003c*/ 	.word	0x00000000
        /*0040*/ 	.short	0x0004
        /*0042*/ 	.short	0x0020
        /*0044*/ 	.byte	0x00, 0xf4, 0x21, 0x00


	//----- nvinfo : EIATTR_KPARAM_INFO
	.align		4
.L_19:
        /*0048*/ 	.byte	0x04, 0x17
        /*004a*/ 	.short	(.L_21 - .L_20)
.L_20:
        /*004c*/ 	.word	0x00000000
        /*0050*/ 	.short	0x0003
        /*0052*/ 	.short	0x0018
        /*0054*/ 	.byte	0x00, 0xf4, 0x21, 0x00


	//----- nvinfo : EIATTR_KPARAM_INFO
	.align		4
.L_21:
        /*0058*/ 	.byte	0x04, 0x17
        /*005a*/ 	.short	(.L_23 - .L_22)
.L_22:
        /*005c*/ 	.word	0x00000000
        /*0060*/ 	.short	0x0002
        /*0062*/ 	.short	0x0010
        /*0064*/ 	.byte	0x00, 0xf4, 0x21, 0x00


	//----- nvinfo : EIATTR_KPARAM_INFO
	.align		4
.L_23:
        /*0068*/ 	.byte	0x04, 0x17
        /*006a*/ 	.short	(.L_25 - .L_24)
.L_24:
        /*006c*/ 	.word	0x00000000
        /*0070*/ 	.short	0x0001
        /*0072*/ 	.short	0x0008
        /*0074*/ 	.byte	0x00, 0xf4, 0x21, 0x00


	//----- nvinfo : EIATTR_KPARAM_INFO
	.align		4
.L_25:
        /*0078*/ 	.byte	0x04, 0x17
        /*007a*/ 	.short	(.L_27 - .L_26)
.L_26:
        /*007c*/ 	.word	0x00000000
        /*0080*/ 	.short	0x0000
        /*0082*/ 	.short	0x0000
        /*0084*/ 	.byte	0x00, 0xf4, 0x21, 0x00


	//----- nvinfo : EIATTR_SPARSE_MMA_MASK
	.align		4
.L_27:
        /*0088*/ 	.byte	0x03, 0x50
        /*008a*/ 	.short	0x0000


	//----- nvinfo : EIATTR_MAXREG_COUNT
	.align		4
        /*008c*/ 	.byte	0x03, 0x1b
        /*008e*/ 	.short	0x00ff


	//----- nvinfo : EIATTR_EXIT_INSTR_OFFSETS
	.align		4
        /*0090*/ 	.byte	0x04, 0x1c
        /*0092*/ 	.short	(.L_29 - .L_28)


	//   ....[0]....
.L_28:
        /*0094*/ 	.word	0x00000320


	//   ....[1]....
        /*0098*/ 	.word	0x00000340


	//----- nvinfo : EIATTR_REQNTID
	.align		4
.L_29:
        /*009c*/ 	.byte	0x04, 0x10
        /*009e*/ 	.short	(.L_31 - .L_30)
.L_30:
        /*00a0*/ 	.word	0x00000080
        /*00a4*/ 	.word	0x00000001
        /*00a8*/ 	.word	0x00000001


	//----- nvinfo : EIATTR_CBANK_PARAM_SIZE
	.align		4
.L_31:
        /*00ac*/ 	.byte	0x03, 0x19
        /*00ae*/ 	.short	0x003c


	//----- nvinfo : EIATTR_PARAM_CBANK
	.align		4
        /*00b0*/ 	.byte	0x04, 0x0a
        /*00b2*/ 	.short	(.L_33 - .L_32)
	.align		4
.L_32:
        /*00b4*/ 	.word	index@(.nv.constant0.triton_poi_fused__native_batch_norm_legit_no_training_add_26)
        /*00b8*/ 	.short	0x0210
        /*00ba*/ 	.short	0x003c


	//----- nvinfo : EIATTR_SW_WAR
	.align		4
.L_33:
        /*00bc*/ 	.byte	0x04, 0x36
        /*00be*/ 	.short	(.L_35 - .L_34)
.L_34:
        /*00c0*/ 	.word	0x00000008
.L_35:


//--------------------- .nv.callgraph             --------------------------
	.section	.nv.callgraph,"",@"SHT_CUDA_CALLGRAPH"
	.align	4
	.sectionentsize	8
	.align		4
        /*0000*/ 	.word	0x00000000
	.align		4
        /*0004*/ 	.word	0xffffffff
	.align		4
        /*0008*/ 	.word	0x00000000
	.align		4
        /*000c*/ 	.word	0xfffffffe
	.align		4
        /*0010*/ 	.word	0x00000000
	.align		4
        /*0014*/ 	.word	0xfffffffd
	.align		4
        /*0018*/ 	.word	0x00000000
	.align		4
        /*001c*/ 	.word	0xfffffffc


//--------------------- .nv.constant4             --------------------------
	.section	.nv.constant4,"a",@progbits
	.align	8
	.align		8
.nv.constant4:
        /*0000*/ 	.dword	_$_str
	.align		8
        /*0008*/ 	.dword	_$_str_$_2


//--------------------- .text.triton_poi_fused__native_batch_norm_legit_no_training_add_26 --------------------------
	.section	.text.triton_poi_fused__native_batch_norm_legit_no_training_add_26,"ax",@progbits
	.align	128
        .global         triton_poi_fused__native_batch_norm_legit_no_training_add_26
        .type           triton_poi_fused__native_batch_norm_legit_no_training_add_26,@function
        .size           triton_poi_fused__native_batch_norm_legit_no_training_add_26,(.L_x_1 - triton_poi_fused__native_batch_norm_legit_no_training_add_26)
        .other          triton_poi_fused__native_batch_norm_legit_no_training_add_26,@"STO_CUDA_ENTRY STV_DEFAULT"
triton_poi_fused__native_batch_norm_legit_no_training_add_26:
.text.triton_poi_fused__native_batch_norm_legit_no_training_add_26:
[----:B------:R-:W0:Y:S01]  /*0000*/  LDC R1, c[0x0][0x28] ;  /* 0x00000a00ff017b82 */ /* 0x000e220000000800 */
[----:B------:R-:W1:Y:S07]  /*0010*/  S2R R0, SR_TID.X ;  /* 0x0000000000007919 */ /* 0x000e6e0000002100 */
[----:B------:R-:W2:Y:S01]  /*0020*/  LDC.64 R12, c[0x0][0x228] ;  /* 0x00008a00ff0c7b82 */ /* 0x000ea20000000a00 */
[----:B------:R-:W-:Y:S01]  /*0030*/  ULDC.64 UR4, c[0x0][0x208] ;  /* 0x0000820000047ab9 */ /* 0x000fe20000000a00 */
[----:B------:R-:W3:Y:S06]  /*0040*/  S2R R3, SR_CTAID.X ;  /* 0x0000000000037919 */ /* 0x000eec0000002500 */
[----:B------:R-:W4:Y:S08]  /*0050*/  LDC.64 R8, c[0x0][0x218] ;  /* 0x00008600ff087b82 */ /* 0x000f300000000a00 */
[----:B------:R-:W5:Y:S08]  /*0060*/  LDC.64 R10, c[0x0][0x220] ;  /* 0x00008800ff0a7b82 */ /* 0x000f700000000a00 */
[----:B------:R-:W5:Y:S01]  /*0070*/  LDC.64 R14, c[0x0][0x230] ;  /* 0x00008c00ff0e7b82 */ /* 0x000f620000000a00 */
[----:B-1----:R-:W-:-:S07]  /*0080*/  LOP3.LUT R0, R0, 0x7f, RZ, 0xc0, !PT ;  /* 0x0000007f00007812 */ /* 0x002fce00078ec0ff */
[----:B------:R-:W1:Y:S01]  /*0090*/  LDC.64 R16, c[0x0][0x238] ;  /* 0x00008e00ff107b82 */ /* 0x000e620000000a00 */
[----:B---3--:R-:W-:-:S04]  /*00a0*/  LEA R0, R3, R0, 0x7 ;  /* 0x0000000003007211 */ /* 0x008fc800078e38ff */
[C---:B------:R-:W-:Y:S01]  /*00b0*/  ISETP.GE.AND P2, PT, R0.reuse, 0xa00, PT ;  /* 0x00000a000000780c */ /* 0x040fe20003f46270 */
[----:B------:R-:W-:Y:S02]  /*00c0*/  IMAD.HI R2, R0, 0x66666667, RZ ;  /* 0x6666666700027827 */ /* 0x000fe400078e02ff */
[----:B------:R-:W3:Y:S03]  /*00d0*/  LDC.64 R4, c[0x0][0x210] ;  /* 0x00008400ff047b82 */ /* 0x000ee60000000a00 */
[----:B------:R-:W-:-:S04]  /*00e0*/  SHF.R.U32.HI R3, RZ, 0x1f, R2 ;  /* 0x0000001fff037819 */ /* 0x000fc80000011602 */
[----:B------:R-:W-:-:S05]  /*00f0*/  LEA.HI.SX32 R3, R2, R3, 0x1c ;  /* 0x0000000302037211 */ /* 0x000fca00078fe2ff */
[----:B------:R-:W-:Y:S01]  /*0100*/  IMAD R19, R3, -0x28, R0 ;  /* 0xffffffd803137824 */ /* 0x000fe200078e0200 */
[----:B------:R-:W-:-:S03]  /*0110*/  CS2R R2, SRZ ;  /* 0x0000000000027805 */ /* 0x000fc6000001ff00 */
[----:B--2---:R-:W-:-:S05]  /*0120*/  IMAD.WIDE R12, R19, 0x4, R12 ;  /* 0x00000004130c7825 */ /* 0x004fca00078e020c */
[----:B------:R2:W3:Y:S01]  /*0130*/  @!P2 LDG.E.EL R2, desc[UR4][R12.64] ;  /* 0x000000040c02a981 */ /* 0x0004e2000c2e1900 */
[----:B------:R-:W-:Y:S01]  /*0140*/  CS2R R6, SRZ ;  /* 0x0000000000067805 */ /* 0x000fe2000001ff00 */
[----:B----4-:R-:W-:Y:S01]  /*0150*/  IMAD.WIDE R8, R0, 0x4, R8 ;  /* 0x0000000400087825 */ /* 0x010fe200078e0208 */
[----:B------:R-:W-:-:S03]  /*0160*/  HFMA2.MMA R18, -RZ, RZ, 0, 0 ;  /* 0x00000000ff127435 */ /* 0x000fc600000001ff */
[C---:B-----5:R-:W-:Y:S01]  /*0170*/  IMAD.WIDE R10, R19.reuse, 0x4, R10 ;  /* 0x00000004130a7825 */ /* 0x060fe200078e020a */
[----:B------:R4:W5:Y:S04]  /*0180*/  @!P2 LDG.E R6, desc[UR4][R8.64] ;  /* 0x000000040806a981 */ /* 0x000968000c1e1900 */
[----:B------:R3:W5:Y:S01]  /*0190*/  @!P2 LDG.E.EL R3, desc[UR4][R10.64] ;  /* 0x000000040a03a981 */ /* 0x000762000c2e1900 */
[----:B0-2---:R-:W-:-:S04]  /*01a0*/  IMAD.WIDE R12, R19, 0x4, R14 ;  /* 0x00000004130c7825 */ /* 0x005fc800078e020e */
[----:B-1----:R-:W-:Y:S01]  /*01b0*/  IMAD.WIDE R14, R19, 0x4, R16 ;  /* 0x00000004130e7825 */ /* 0x002fe200078e0210 */
[----:B------:R-:W-:Y:S01]  /*01c0*/  MOV R16, RZ ;  /* 0x000000ff00107202 */ /* 0x000fe20000000f00 */
[----:B------:R-:W2:Y:S01]  /*01d0*/  @!P2 LDG.E.EL R7, desc[UR4][R12.64] ;  /* 0x000000040c07a981 */ /* 0x000ea2000c2e1900 */
[----:B----4-:R-:W0:Y:S01]  /*01e0*/  LDC.64 R8, c[0x0][0x240] ;  /* 0x00009000ff087b82 */ /* 0x010e220000000a00 */
[----:B---3--:R-:W-:Y:S02]  /*01f0*/  IMAD.WIDE R4, R0, 0x4, R4 ;  /* 0x0000000400047825 */ /* 0x008fe400078e0204 */
[----:B------:R-:W2:Y:S04]  /*0200*/  @!P2 LDG.E.EL R18, desc[UR4][R14.64] ;  /* 0x000000040e12a981 */ /* 0x000ea8000c2e1900 */
[----:B------:R-:W3:Y:S01]  /*0210*/  @!P2 LDG.E R16, desc[UR4][R4.64] ;  /* 0x000000040410a981 */ /* 0x000ee2000c1e1900 */
[----:B------:R-:W-:Y:S01]  /*0220*/  HFMA2.MMA R11, -RZ, RZ, 1.625, 0 ;  /* 0x3e800000ff0b7435 */ /* 0x000fe200000001ff */
[----:B------:R-:W-:-:S04]  /*0230*/  FADD R2, R2, 9.9999997473787516356e-06 ;  /* 0x3727c5ac02027421 */ /* 0x000fc80000000000 */
[----:B------:R-:W1:Y:S01]  /*0240*/  MUFU.SQRT R10, R2 ;  /* 0x00000002000a7308 */ /* 0x000e620000002000 */
[----:B-----5:R-:W-:Y:S01]  /*0250*/  FADD R3, -R3, R6 ;  /* 0x0000000603037221 */ /* 0x020fe20000000100 */
[C---:B-1----:R-:W-:Y:S02]  /*0260*/  FSETP.GT.AND P0, PT, R10.reuse, 8.50705917302346158658e+37, PT ;  /* 0x7e8000000a00780b */ /* 0x042fe40003f04000 */
[----:B------:R-:W-:Y:S02]  /*0270*/  FSETP.GEU.AND P1, PT, R10, 1.175494350822287508e-38, PT ;  /* 0x008000000a00780b */ /* 0x000fe40003f2e000 */
[----:B------:R-:W-:-:S09]  /*0280*/  FSEL R11, R11, 1, P0 ;  /* 0x3f8000000b0b7808 */ /* 0x000fd20000000000 */
[----:B------:R-:W-:Y:S02]  /*0290*/  @P0 FMUL R10, R10, 0.25 ;  /* 0x3e8000000a0a0820 */ /* 0x000fe40000400000 */
[----:B------:R-:W-:Y:S02]  /*02a0*/  @!P1 FMUL R11, R11, 16777216 ;  /* 0x4b8000000b0b9820 */ /* 0x000fe40000400000 */
[----:B------:R-:W-:-:S06]  /*02b0*/  @!P1 FMUL R10, R10, 16777216 ;  /* 0x4b8000000a0a9820 */ /* 0x000fcc0000400000 */
[----:B------:R-:W1:Y:S02]  /*02c0*/  MUFU.RCP R10, R10 ;  /* 0x0000000a000a7308 */ /* 0x000e640000001000 */
[----:B-1----:R-:W-:-:S04]  /*02d0*/  FMUL R2, R10, R11 ;  /* 0x0000000b0a027220 */ /* 0x002fc80000400000 */
[----:B------:R-:W-:-:S04]  /*02e0*/  FMUL R3, R3, R2 ;  /* 0x0000000203037220 */ /* 0x000fc80000400000 */
[----:B--2---:R-:W-:Y:S01]  /*02f0*/  FFMA R7, R3, R7, R18 ;  /* 0x0000000703077223 */ /* 0x004fe20000000012 */
[----:B0-----:R-:W-:-:S04]  /*0300*/  IMAD.WIDE R2, R0, 0x4, R8 ;  /* 0x0000000400027825 */ /* 0x001fc800078e0208 */
[----:B---3--:R-:W-:Y:S01]  /*0310*/  FADD R7, R7, R16 ;  /* 0x0000001007077221 */ /* 0x008fe20000000000 */
[----:B------:R-:W-:Y:S06]  /*0320*/  @P2 EXIT ;  /* 0x000000000000294d */ /* 0x000fec0003800000 */
[----:B------:R-:W-:Y:S01]  /*0330*/  STG.E desc[UR4][R2.64], R7 ;  /* 0x0000000702007986 */ /* 0x000fe2000c101904 */
[----:B------:R-:W-:Y:S05]  /*0340*/  EXIT ;  /* 0x000000000000794d */ /* 0x000fea0003800000 */
.L_x_0:
[----:B------:R-:W-:-:S00]  /*0350*/  BRA `(.L_x_0) ;  /* 0xfffffffc00fc7947 */ /* 0x000fc0000383ffff */
[----:B------:R-:W-:-:S00]  /*0360*/  NOP ;  /* 0x0000000000007918 */ /* 0x000fc00000000000 */
        /* <DEDUP_REMOVED lines=9> */
.L_x_1:


//--------------------- .nv.global.init           --------------------------
	.section	.nv.global.init,"aw",@progbits
.nv.global.init:
	.type		_$_str,@object
	.size		_$_str,(_$_str_$_2 - _$_str)
_$_str:
        /*0000*/ 	.byte	0x5f, 0x5f, 0x43, 0x55, 0x44, 0x41, 0x5f, 0x46, 0x54, 0x5a, 0x00
	.type		_$_str_$_2,@object
	.size		_$_str_$_2,(.L_1 - _$_str_$_2)
_$_str_$_2:
        /*000b*/ 	.byte	0x5f, 0x5f, 0x43, 0x55, 0x44, 0x41, 0x5f, 0x50, 0x52, 0x45, 0x43, 0x5f, 0x53, 0x51, 0x52, 0x54
        /*001b*/ 	.byte	0x00
.L_1:


//--------------------- .nv.constant0.triton_poi_fused__native_batch_norm_legit_no_training_add_26 --------------------------
	.section	.nv.constant0.triton_poi_fused__native_batch_norm_legit_no_training_add_26,"a",@progbits
	.sectionflags	@""
	.align	4
.nv.constant0.triton_poi_fused__native_batch_norm_legit_no_training_add_26:
	.zero		588
